	.headerflags	@"EF_CUDA_TEXMODE_UNIFIED EF_CUDA_64BIT_ADDRESS EF_CUDA_ACCELERATORS EF_CUDA_SM90 EF_CUDA_VIRTUAL_SM(EF_CUDA_SM90)"
	.elftype	@"ET_EXEC"


//--------------------- .nv.info                  --------------------------
	.section	.nv.info,"",@"SHT_CUDA_INFO"
	.align	4


	//----- nvinfo : EIATTR_REGCOUNT
	.align		4
        /*0000*/ 	.byte	0x04, 0x2f
        /*0002*/ 	.short	(.L_3 - .L_2)
	.align		4
.L_2:
        /*0004*/ 	.word	index@(triton_poi_fused__native_batch_norm_legit_no_training_convolution_leaky_relu_2)
        /*0008*/ 	.word	0x00000014


	//----- nvinfo : EIATTR_MIN_STACK_SIZE
	.align		4
.L_3:
        /*000c*/ 	.byte	0x04, 0x12
        /*000e*/ 	.short	(.L_5 - .L_4)
	.align		4
.L_4:
        /*0010*/ 	.word	index@(triton_poi_fused__native_batch_norm_legit_no_training_convolution_leaky_relu_2)
        /*0014*/ 	.word	0x00000000


	//----- nvinfo : EIATTR_FRAME_SIZE
	.align		4
.L_5:
        /*0018*/ 	.byte	0x04, 0x11
        /*001a*/ 	.short	(.L_7 - .L_6)
	.align		4
.L_6:
        /*001c*/ 	.word	index@(triton_poi_fused__native_batch_norm_legit_no_training_convolution_leaky_relu_2)
        /*0020*/ 	.word	0x00000000


	//----- nvinfo : EIATTR_MIN_STACK_SIZE
	.align		4
.L_7:
        /*0024*/ 	.byte	0x04, 0x12
        /*0026*/ 	.short	(.L_9 - .L_8)
	.align		4
.L_8:
        /*0028*/ 	.word	index@(triton_poi_fused__native_batch_norm_legit_no_training_convolution_leaky_relu_2)
        /*002c*/ 	.word	0x00000000
.L_9:


//--------------------- .nv.info.triton_poi_fused__native_batch_norm_legit_no_training_convolution_leaky_relu_2 --------------------------
	.section	.nv.info.triton_poi_fused__native_batch_norm_legit_no_training_convolution_leaky_relu_2,"",@"SHT_CUDA_INFO"
	.sectionflags	@""
	.align	4


	//----- nvinfo : EIATTR_CUDA_API_VERSION
	.align		4
        /*0000*/ 	.byte	0x04, 0x37
        /*0002*/ 	.short	(.L_11 - .L_10)
.L_10:
        /*0004*/ 	.word	0x0000007c


	//----- nvinfo : EIATTR_KPARAM_INFO
	.align		4
.L_11:
        /*0008*/ 	.byte	0x04, 0x17
        /*000a*/ 	.short	(.L_13 - .L_12)
.L_12:
        /*000c*/ 	.word	0x00000000
        /*0010*/ 	.short	0x0007
        /*0012*/ 	.short	0x0038
        /*0014*/ 	.byte	0x00, 0xf0, 0x11, 0x00


	//----- nvinfo : EIATTR_KPARAM_INFO
	.align		4
.L_13:
        /*0018*/ 	.byte	0x04, 0x17
        /*001a*/ 	.short	(.L_15 - .L_14)
.L_14:
        /*001c*/ 	.word	0x00000000
        /*0020*/ 	.short	0x0006
        /*0022*/ 	.short	0x0030
        /*0024*/ 	.byte	0x00, 0xf4, 0x21, 0x00


	//----- nvinfo : EIATTR_KPARAM_INFO
	.align		4
.L_15:
        /*0028*/ 	.byte	0x04, 0x17
        /*002a*/ 	.short	(.L_17 - .L_16)
.L_16:
        /*002c*/ 	.word	0x00000000
        /*0030*/ 	.short	0x0005
        /*0032*/ 	.short	0x0028
        /*0034*/ 	.byte	0x00, 0xf4, 0x21, 0x00


	//----- nvinfo : EIATTR_KPARAM_INFO
	.align		4
.L_17:
        /*0038*/ 	.byte	0x04, 0x17
        /*003a*/ 	.short	(.L_19 - .L_18)
.L_18:
        /*003c*/ 	.word	0x00000000
        /*0040*/ 	.short	0x0004
        /*0042*/ 	.short	0x0020
        /*0044*/ 	.byte	0x00, 0xf4, 0x21, 0x00


	//----- nvinfo : EIATTR_KPARAM_INFO
	.align		4
.L_19:
        /*0048*/ 	.byte	0x04, 0x17
        /*004a*/ 	.short	(.L_21 - .L_20)
.L_20:
        /*004c*/ 	.word	0x00000000
        /*0050*/ 	.short	0x0003
        /*0052*/ 	.short	0x0018
        /*0054*/ 	.byte	0x00, 0xf4, 0x21, 0x00


	//----- nvinfo : EIATTR_KPARAM_INFO
	.align		4
.L_21:
        /*0058*/ 	.byte	0x04, 0x17
        /*005a*/ 	.short	(.L_23 - .L_22)
.L_22:
        /*005c*/ 	.word	0x00000000
        /*0060*/ 	.short	0x0002
        /*0062*/ 	.short	0x0010
        /*0064*/ 	.byte	0x00, 0xf4, 0x21, 0x00


	//----- nvinfo : EIATTR_KPARAM_INFO
	.align		4
.L_23:
        /*0068*/ 	.byte	0x04, 0x17
        /*006a*/ 	.short	(.L_25 - .L_24)
.L_24:
        /*006c*/ 	.word	0x00000000
        /*0070*/ 	.short	0x0001
        /*0072*/ 	.short	0x0008
        /*0074*/ 	.byte	0x00, 0xf4, 0x21, 0x00


	//----- nvinfo : EIATTR_KPARAM_INFO
	.align		4
.L_25:
        /*0078*/ 	.byte	0x04, 0x17
        /*007a*/ 	.short	(.L_27 - .L_26)
.L_26:
        /*007c*/ 	.word	0x00000000
        /*0080*/ 	.short	0x0000
        /*0082*/ 	.short	0x0000
        /*0084*/ 	.byte	0x00, 0xf4, 0x21, 0x00


	//----- nvinfo : EIATTR_SPARSE_MMA_MASK
	.align		4
.L_27:
        /*0088*/ 	.byte	0x03, 0x50
        /*008a*/ 	.short	0x0000


	//----- nvinfo : EIATTR_MAXREG_COUNT
	.align		4
        /*008c*/ 	.byte	0x03, 0x1b
        /*008e*/ 	.short	0x00ff


	//----- nvinfo : EIATTR_EXIT_INSTR_OFFSETS
	.align		4
        /*0090*/ 	.byte	0x04, 0x1c
        /*0092*/ 	.short	(.L_29 - .L_28)


	//   ....[0]....
.L_28:
        /*0094*/ 	.word	0x000003c0


	//----- nvinfo : EIATTR_REQNTID
	.align		4
.L_29:
        /*0098*/ 	.byte	0x04, 0x10
        /*009a*/ 	.short	(.L_31 - .L_30)
.L_30:
        /*009c*/ 	.word	0x00000100
        /*00a0*/ 	.word	0x00000001
        /*00a4*/ 	.word	0x00000001


	//----- nvinfo : EIATTR_CBANK_PARAM_SIZE
	.align		4
.L_31:
        /*00a8*/ 	.byte	0x03, 0x19
        /*00aa*/ 	.short	0x003c


	//----- nvinfo : EIATTR_PARAM_CBANK
	.align		4
        /*00ac*/ 	.byte	0x04, 0x0a
        /*00ae*/ 	.short	(.L_33 - .L_32)
	.align		4
.L_32:
        /*00b0*/ 	.word	index@(.nv.constant0.triton_poi_fused__native_batch_norm_legit_no_training_convolution_leaky_relu_2)
        /*00b4*/ 	.short	0x0210
        /*00b6*/ 	.short	0x003c


	//----- nvinfo : EIATTR_SW_WAR
	.align		4
.L_33:
        /*00b8*/ 	.byte	0x04, 0x36
        /*00ba*/ 	.short	(.L_35 - .L_34)
.L_34:
        /*00bc*/ 	.word	0x00000008
.L_35:


//--------------------- .nv.callgraph             --------------------------
	.section	.nv.callgraph,"",@"SHT_CUDA_CALLGRAPH"
	.align	4
	.sectionentsize	8
	.align		4
        /*0000*/ 	.word	0x00000000
	.align		4
        /*0004*/ 	.word	0xffffffff
	.align		4
        /*0008*/ 	.word	0x00000000
	.align		4
        /*000c*/ 	.word	0xfffffffe
	.align		4
        /*0010*/ 	.word	0x00000000
	.align		4
        /*0014*/ 	.word	0xfffffffd
	.align		4
        /*0018*/ 	.word	0x00000000
	.align		4
        /*001c*/ 	.word	0xfffffffc


//--------------------- .nv.constant4             --------------------------
	.section	.nv.constant4,"a",@progbits
	.align	8
	.align		8
.nv.constant4:
        /*0000*/ 	.dword	_$_str
	.align		8
        /*0008*/ 	.dword	_$_str_$_2


//--------------------- .text.triton_poi_fused__native_batch_norm_legit_no_training_convolution_leaky_relu_2 --------------------------
	.section	.text.triton_poi_fused__native_batch_norm_legit_no_training_convolution_leaky_relu_2,"ax",@progbits
	.align	128
        .global         triton_poi_fused__native_batch_norm_legit_no_training_convolution_leaky_relu_2
        .type           triton_poi_fused__native_batch_norm_legit_no_training_convolution_leaky_relu_2,@function
        .size           triton_poi_fused__native_batch_norm_legit_no_training_convolution_leaky_relu_2,(.L_x_1 - triton_poi_fused__native_batch_norm_legit_no_training_convolution_leaky_relu_2)
        .other          triton_poi_fused__native_batch_norm_legit_no_training_convolution_leaky_relu_2,@"STO_CUDA_ENTRY STV_DEFAULT"
triton_poi_fused__native_batch_norm_legit_no_training_convolution_leaky_relu_2:
.text.triton_poi_fused__native_batch_norm_legit_no_training_convolution_leaky_relu_2:
[----:B------:R-:W-:Y:S01]  /*0000*/  LDC R1, c[0x0][0x28] ;  /* 0x00000a00ff017b82 */ /* 0x000fe20000000800 */
[----:B------:R-:W1:Y:S07]  /*0010*/  S2R R0, SR_TID.X ;  /* 0x0000000000007919 */ /* 0x000e6e0000002100 */
[----:B------:R-:W2:Y:S01]  /*0020*/  LDC.64 R12, c[0x0][0x230] ;  /* 0x00008c00ff0c7b82 */ /* 0x000ea20000000a00 */
[----:B------:R-:W-:Y:S01]  /*0030*/  ULDC.64 UR4, c[0x0][0x208] ;  /* 0x0000820000047ab9 */ /* 0x000fe20000000a00 */
[----:B------:R-:W3:Y:S06]  /*0040*/  S2R R5, SR_CTAID.X ;  /* 0x0000000000057919 */ /* 0x000eec0000002500 */
[----:B------:R-:W4:Y:S08]  /*0050*/  LDC.64 R10, c[0x0][0x220] ;  /* 0x00008800ff0a7b82 */ /* 0x000f300000000a00 */
[----:B------:R-:W5:Y:S08]  /*0060*/  LDC.64 R8, c[0x0][0x228] ;  /* 0x00008a00ff087b82 */ /* 0x000f700000000a00 */
[----:B------:R-:W4:Y:S01]  /*0070*/  LDC.64 R14, c[0x0][0x238] ;  /* 0x00008e00ff0e7b82 */ /* 0x000f220000000a00 */
[----:B-1----:R-:W-:-:S02]  /*0080*/  SHF.L.U32 R0, R0, 0x1, RZ ;  /* 0x0000000100007819 */ /* 0x002fc400000006ff */
[----:B---3--:R-:W-:Y:S02]  /*0090*/  SHF.R.S32.HI R3, RZ, 0x16, R5 ;  /* 0x00000016ff037819 */ /* 0x008fe40000011405 */
[----:B------:R-:W-:Y:S02]  /*00a0*/  LOP3.LUT R0, R0, 0x1fe, RZ, 0xc0, !PT ;  /* 0x000001fe00007812 */ /* 0x000fe400078ec0ff */
[----:B------:R-:W-:Y:S02]  /*00b0*/  SGXT R3, R3, 0x1 ;  /* 0x000000010303781a */ /* 0x000fe40000000200 */
[----:B------:R-:W-:-:S04]  /*00c0*/  LEA R0, R5, R0, 0x9 ;  /* 0x0000000005007211 */ /* 0x000fc800078e48ff */
[----:B------:R-:W-:-:S04]  /*00d0*/  LEA.HI R3, R3, R0, RZ, 0xa ;  /* 0x0000000003037211 */ /* 0x000fc800078f50ff */
[----:B------:R-:W-:-:S05]  /*00e0*/  SHF.R.S32.HI R3, RZ, 0xa, R3 ;  /* 0x0000000aff037819 */ /* 0x000fca0000011403 */
[----:B------:R-:W-:-:S05]  /*00f0*/  IMAD.HI R2, R3, 0x2aaaaaab, RZ ;  /* 0x2aaaaaab03027827 */ /* 0x000fca00078e02ff */
[----:B------:R-:W-:-:S04]  /*0100*/  SHF.R.U32.HI R5, RZ, 0x1f, R2 ;  /* 0x0000001fff057819 */ /* 0x000fc80000011602 */
[----:B------:R-:W-:Y:S02]  /*0110*/  LEA.HI R2, R2, R5, RZ, 0x1d ;  /* 0x0000000502027211 */ /* 0x000fe400078fe8ff */
[----:B------:R-:W1:Y:S03]  /*0120*/  LDC.64 R4, c[0x0][0x240] ;  /* 0x00009000ff047b82 */ /* 0x000e660000000a00 */
[----:B------:R-:W-:-:S04]  /*0130*/  IMAD R17, R2, -0x30, R3 ;  /* 0xffffffd002117824 */ /* 0x000fc800078e0203 */
[C---:B--2---:R-:W-:Y:S01]  /*0140*/  IMAD.WIDE R12, R17.reuse, 0x4, R12 ;  /* 0x00000004110c7825 */ /* 0x044fe200078e020c */
[----:B------:R-:W2:Y:S04]  /*0150*/  LDC.64 R2, c[0x0][0x210] ;  /* 0x00008400ff027b82 */ /* 0x000ea80000000a00 */
[----:B------:R3:W3:Y:S01]  /*0160*/  LDG.E.EL R16, desc[UR4][R12.64] ;  /* 0x000000040c107981 */ /* 0x0006e2000c2e1900 */
[----:B----4-:R-:W-:-:S04]  /*0170*/  IMAD.WIDE R10, R17, 0x4, R10 ;  /* 0x00000004110a7825 */ /* 0x010fc800078e020a */
[----:B-----5:R-:W-:Y:S02]  /*0180*/  IMAD.WIDE R8, R17, 0x4, R8 ;  /* 0x0000000411087825 */ /* 0x020fe400078e0208 */
[----:B------:R-:W4:Y:S04]  /*0190*/  LDG.E.EL R10, desc[UR4][R10.64] ;  /* 0x000000040a0a7981 */ /* 0x000f28000c2e1900 */
[----:B------:R5:W4:Y:S01]  /*01a0*/  LDG.E.EL R8, desc[UR4][R8.64] ;  /* 0x0000000408087981 */ /* 0x000b22000c2e1900 */
[----:B--2---:R-:W-:-:S05]  /*01b0*/  IMAD.WIDE R2, R0, 0x4, R2 ;  /* 0x0000000400027825 */ /* 0x004fca00078e0202 */
[----:B------:R-:W4:Y:S01]  /*01c0*/  LDG.E.64 R6, desc[UR4][R2.64] ;  /* 0x0000000402067981 */ /* 0x000f22000c1e1b00 */
[----:B0--3--:R-:W-:-:S04]  /*01d0*/  IMAD.WIDE R12, R17, 0x4, R14 ;  /* 0x00000004110c7825 */ /* 0x009fc800078e020e */
[----:B-1----:R-:W-:Y:S02]  /*01e0*/  IMAD.WIDE R4, R17, 0x4, R4 ;  /* 0x0000000411047825 */ /* 0x002fe400078e0204 */
[----:B------:R-:W2:Y:S04]  /*01f0*/  LDG.E.EL R12, desc[UR4][R12.64] ;  /* 0x000000040c0c7981 */ /* 0x000ea8000c2e1900 */
[----:B------:R0:W2:Y:S01]  /*0200*/  LDG.E.EL R15, desc[UR4][R4.64] ;  /* 0x00000004040f7981 */ /* 0x0000a2000c2e1900 */
[----:B-----5:R-:W-:Y:S01]  /*0210*/  HFMA2.MMA R9, -RZ, RZ, 1.625, 0 ;  /* 0x3e800000ff097435 */ /* 0x020fe200000001ff */
[----:B0-----:R-:W0:Y:S02]  /*0220*/  LDC.64 R4, c[0x0][0x218] ;  /* 0x00008600ff047b82 */ /* 0x001e240000000a00 */
[----:B0-----:R-:W-:-:S04]  /*0230*/  IMAD.WIDE R4, R0, 0x4, R4 ;  /* 0x0000000400047825 */ /* 0x001fc800078e0204 */
[----:B------:R-:W-:-:S04]  /*0240*/  FADD R16, R16, 9.9999997473787516356e-06 ;  /* 0x3727c5ac10107421 */ /* 0x000fc80000000000 */
[----:B------:R-:W0:Y:S02]  /*0250*/  MUFU.SQRT R14, R16 ;  /* 0x00000010000e7308 */ /* 0x000e240000002000 */
[C---:B0-----:R-:W-:Y:S02]  /*0260*/  FSETP.GT.AND P0, PT, R14.reuse, 8.50705917302346158658e+37, PT ;  /* 0x7e8000000e00780b */ /* 0x041fe40003f04000 */
[----:B------:R-:W-:-:S11]  /*0270*/  FSETP.GEU.AND P1, PT, R14, 1.175494350822287508e-38, PT ;  /* 0x008000000e00780b */ /* 0x000fd60003f2e000 */
[----:B------:R-:W-:-:S04]  /*0280*/  @P0 FMUL R14, R14, 0.25 ;  /* 0x3e8000000e0e0820 */ /* 0x000fc80000400000 */
[----:B------:R-:W-:-:S06]  /*0290*/  @!P1 FMUL R14, R14, 16777216 ;  /* 0x4b8000000e0e9820 */ /* 0x000fcc0000400000 */
[----:B------:R-:W0:Y:S01]  /*02a0*/  MUFU.RCP R14, R14 ;  /* 0x0000000e000e7308 */ /* 0x000e220000001000 */
[----:B------:R-:W-:Y:S01]  /*02b0*/  FSEL R9, R9, 1, P0 ;  /* 0x3f80000009097808 */ /* 0x000fe20000000000 */
[--C-:B----4-:R-:W-:Y:S01]  /*02c0*/  FADD R6, R6, R10.reuse ;  /* 0x0000000a06067221 */ /* 0x110fe20000000000 */
[----:B------:R-:W-:-:S03]  /*02d0*/  FADD R7, R7, R10 ;  /* 0x0000000a07077221 */ /* 0x000fc60000000000 */
[----:B------:R-:W-:-:S04]  /*02e0*/  @!P1 FMUL R9, R9, 16777216 ;  /* 0x4b80000009099820 */ /* 0x000fc80000400000 */
[----:B0-----:R-:W-:Y:S01]  /*02f0*/  FMUL R10, R14, R9 ;  /* 0x000000090e0a7220 */ /* 0x001fe20000400000 */
[C---:B------:R-:W-:Y:S01]  /*0300*/  FADD R9, -R8.reuse, R6 ;  /* 0x0000000608097221 */ /* 0x040fe20000000100 */
[----:B------:R-:W-:-:S03]  /*0310*/  FADD R8, -R8, R7 ;  /* 0x0000000708087221 */ /* 0x000fc60000000100 */
[-C--:B------:R-:W-:Y:S01]  /*0320*/  FMUL R9, R9, R10.reuse ;  /* 0x0000000a09097220 */ /* 0x080fe20000400000 */
[----:B------:R-:W-:-:S03]  /*0330*/  FMUL R8, R8, R10 ;  /* 0x0000000a08087220 */ /* 0x000fc60000400000 */
[C-C-:B--2---:R-:W-:Y:S01]  /*0340*/  FFMA R14, R12.reuse, R9, R15.reuse ;  /* 0x000000090c0e7223 */ /* 0x144fe2000000000f */
[----:B------:R-:W-:-:S04]  /*0350*/  FFMA R15, R12, R8, R15 ;  /* 0x000000080c0f7223 */ /* 0x000fc8000000000f */
[C---:B------:R-:W-:Y:S02]  /*0360*/  FSETP.GT.AND P0, PT, R14.reuse, RZ, PT ;  /* 0x000000ff0e00720b */ /* 0x040fe40003f04000 */
[----:B------:R-:W-:Y:S01]  /*0370*/  FSETP.GT.AND P1, PT, R15, RZ, PT ;  /* 0x000000ff0f00720b */ /* 0x000fe20003f24000 */
[----:B------:R-:W-:Y:S10]  /*0380*/  STG.E.64 desc[UR4][R2.64], R6 ;  /* 0x0000000602007986 */ /* 0x000ff4000c101b04 */
[----:B------:R-:W-:-:S02]  /*0390*/  @!P0 FMUL R14, R14, 0.20000000298023223877 ;  /* 0x3e4ccccd0e0e8820 */ /* 0x000fc40000400000 */
[----:B------:R-:W-:-:S05]  /*03a0*/  @!P1 FMUL R15, R15, 0.20000000298023223877 ;  /* 0x3e4ccccd0f0f9820 */ /* 0x000fca0000400000 */
[----:B------:R-:W-:Y:S01]  /*03b0*/  STG.E.64 desc[UR4][R4.64], R14 ;  /* 0x0000000e04007986 */ /* 0x000fe2000c101b04 */
[----:B------:R-:W-:Y:S05]  /*03c0*/  EXIT ;  /* 0x000000000000794d */ /* 0x000fea0003800000 */
.L_x_0:
[----:B------:R-:W-:-:S00]  /*03d0*/  BRA `(.L_x_0) ;  /* 0xfffffffc00fc7947 */ /* 0x000fc0000383ffff */
[----:B------:R-:W-:-:S00]  /*03e0*/  NOP ;  /* 0x0000000000007918 */ /* 0x000fc00000000000 */
        /* <DEDUP_REMOVED lines=9> */
.L_x_1:


//--------------------- .nv.global.init           --------------------------
	.section	.nv.global.init,"aw",@progbits
.nv.global.init:
	.type		_$_str,@object
	.size		_$_str,(_$_str_$_2 - _$_str)
_$_str:
        /*0000*/ 	.byte	0x5f, 0x5f, 0x43, 0x55, 0x44, 0x41, 0x5f, 0x46, 0x54, 0x5a, 0x00
	.type		_$_str_$_2,@object
	.size		_$_str_$_2,(.L_1 - _$_str_$_2)
_$_str_$_2:
        /*000b*/ 	.byte	0x5f, 0x5f, 0x43, 0x55, 0x44, 0x41, 0x5f, 0x50, 0x52, 0x45, 0x43, 0x5f, 0x53, 0x51, 0x52, 0x54
        /*001b*/ 	.byte	0x00
.L_1:


//--------------------- .nv.constant0.triton_poi_fused__native_batch_norm_legit_no_training_convolution_leaky_relu_2 --------------------------
	.section	.nv.constant0.triton_poi_fused__native_batch_norm_legit_no_training_convolution_leaky_relu_2,"a",@progbits
	.sectionflags	@""
	.align	4
.nv.constant0.triton_poi_fused__native_batch_norm_legit_no_training_convolution_leaky_relu_2:
	.zero		588
